//
// Generated by NVIDIA NVVM Compiler
//
// Compiler Build ID: CL-36424714
// Cuda compilation tools, release 13.0, V13.0.88
// Based on NVVM 20.0.0
//

.version 9.0
.target sm_100
.address_size 64

	// .globl	_Z10initCountsPi

.visible .entry _Z10initCountsPi(
	.param .u64 .ptr .align 1 _Z10initCountsPi_param_0
)
{
	.reg .b32 	%r<3>;
	.reg .b64 	%rd<5>;

	ld.param.u64 	%rd1, [_Z10initCountsPi_param_0];
	cvta.to.global.u64 	%rd2, %rd1;
	mov.u32 	%r1, %ctaid.x;
	mul.wide.u32 	%rd3, %r1, 4;
	add.s64 	%rd4, %rd2, %rd3;
	mov.b32 	%r2, 0;
	st.global.u32 	[%rd4], %r2;
	ret;

}
	// .globl	_Z11countDigitsPcPii
.visible .entry _Z11countDigitsPcPii(
	.param .u64 .ptr .align 1 _Z11countDigitsPcPii_param_0,
	.param .u64 .ptr .align 1 _Z11countDigitsPcPii_param_1,
	.param .u32 _Z11countDigitsPcPii_param_2
)
{
	.reg .pred 	%p<3>;
	.reg .b16 	%rs<2>;
	.reg .b32 	%r<6>;
	.reg .b64 	%rd<9>;

	ld.param.u64 	%rd1, [_Z11countDigitsPcPii_param_0];
	ld.param.u64 	%rd2, [_Z11countDigitsPcPii_param_1];
	ld.param.u32 	%r2, [_Z11countDigitsPcPii_param_2];
	mov.u32 	%r1, %ctaid.x;
	setp.ge.s32 	%p1, %r1, %r2;
	@%p1 bra 	$L__BB1_3;
	cvta.to.global.u64 	%rd3, %rd1;
	cvt.u64.u32 	%rd4, %r1;
	add.s64 	%rd5, %rd3, %rd4;
	ld.global.s8 	%rs1, [%rd5];
	setp.lt.s16 	%p2, %rs1, 48;
	@%p2 bra 	$L__BB1_3;
	cvta.to.global.u64 	%rd6, %rd2;
	cvt.u32.u16 	%r3, %rs1;
	and.b32  	%r4, %r3, 255;
	mul.wide.u32 	%rd7, %r4, 4;
	add.s64 	%rd8, %rd6, %rd7;
	atom.global.add.u32 	%r5, [%rd8+-192], 1;
$L__BB1_3:
	ret;

}


// ===== COMPILED SASS (sm_100) =====

	.target	sm_100

	.elftype	@"ET_EXEC"


//--------------------- .note.nv.tkinfo           --------------------------
	.section	.note.nv.tkinfo,"",@"SHT_NOTE"
	.sectionflags	@"SHF_NOTE_NV_TKINFO"
	.tkinfo
        /*0018*/ 	.word	0x00000002
        /*0030*/ 	.string	""
        /*0030*/ 	.string	"ptxas"
        /*0030*/ 	.string	"Cuda compilation tools, release 13.0, V13.0.88"
        /*0030*/ 	.string	"Build cuda_13.0.r13.0/compiler.36424714_0"
        /*0030*/ 	.string	"-arch sm_100 -m 64 "



//--------------------- .note.nv.cuinfo           --------------------------
	.section	.note.nv.cuinfo,"",@"SHT_NOTE"
	.sectionflags	@"SHF_NOTE_NV_CUINFO"
        /*0018*/ 	.short	0x0002
        /*001a*/ 	.short	0x0064
        /*001c*/ 	.short	0x0082
	.zero		2


//--------------------- .nv.info                  --------------------------
	.section	.nv.info,"",@"SHT_CUDA_INFO"
	.align	4


	//----- nvinfo : EIATTR_REGCOUNT
	.align		4
        /*0000*/ 	.byte	0x04, 0x2f
        /*0002*/ 	.short	(.L_1 - .L_0)
	.align		4
.L_0:
        /*0004*/ 	.word	index@(_Z10initCountsPi)
        /*0008*/ 	.word	0x00000008


	//----- nvinfo : EIATTR_FRAME_SIZE
	.align		4
.L_1:
        /*000c*/ 	.byte	0x04, 0x11
        /*000e*/ 	.short	(.L_3 - .L_2)
	.align		4
.L_2:
        /*0010*/ 	.word	index@(_Z10initCountsPi)
        /*0014*/ 	.word	0x00000000


	//----- nvinfo : EIATTR_REGCOUNT
	.align		4
.L_3:
        /*0018*/ 	.byte	0x04, 0x2f
        /*001a*/ 	.short	(.L_5 - .L_4)
	.align		4
.L_4:
        /*001c*/ 	.word	index@(_Z11countDigitsPcPii)
        /*0020*/ 	.word	0x0000000a


	//----- nvinfo : EIATTR_FRAME_SIZE
	.align		4
.L_5:
        /*0024*/ 	.byte	0x04, 0x11
        /*0026*/ 	.short	(.L_7 - .L_6)
	.align		4
.L_6:
        /*0028*/ 	.word	index@(_Z11countDigitsPcPii)
        /*002c*/ 	.word	0x00000000


	//----- nvinfo : EIATTR_MIN_STACK_SIZE
	.align		4
.L_7:
        /*0030*/ 	.byte	0x04, 0x12
        /*0032*/ 	.short	(.L_9 - .L_8)
	.align		4
.L_8:
        /*0034*/ 	.word	index@(_Z11countDigitsPcPii)
        /*0038*/ 	.word	0x00000000


	//----- nvinfo : EIATTR_MIN_STACK_SIZE
	.align		4
.L_9:
        /*003c*/ 	.byte	0x04, 0x12
        /*003e*/ 	.short	(.L_11 - .L_10)
	.align		4
.L_10:
        /*0040*/ 	.word	index@(_Z10initCountsPi)
        /*0044*/ 	.word	0x00000000
.L_11:


//--------------------- .nv.compat                --------------------------
	.section	.nv.compat,"",@"SHT_CUDA_COMPAT_INFO"
	.align	4
        /*0000*/ 	.byte	0x02, 0x09, 0x00, 0x00, 0x02, 0x02, 0x01, 0x00, 0x02, 0x05, 0x05, 0x00, 0x03, 0x07, 0x01, 0x01
        /*0010*/ 	.byte	0x02, 0x03, 0x00, 0x00, 0x02, 0x06, 0x01, 0x00, 0x04, 0x0b, 0x08, 0x00, 0x09, 0x00, 0x00, 0x00
        /*0020*/ 	.byte	0x00, 0x00, 0x00, 0x00


//--------------------- .nv.info._Z11countDigitsPcPii --------------------------
	.section	.nv.info._Z11countDigitsPcPii,"",@"SHT_CUDA_INFO"
	.sectionflags	@""
	.align	4


	//----- nvinfo : EIATTR_CUDA_API_VERSION
	.align		4
        /*0000*/ 	.byte	0x04, 0x37
        /*0002*/ 	.short	(.L_13 - .L_12)
.L_12:
        /*0004*/ 	.word	0x00000082


	//----- nvinfo : EIATTR_KPARAM_INFO
	.align		4
.L_13:
        /*0008*/ 	.byte	0x04, 0x17
        /*000a*/ 	.short	(.L_15 - .L_14)
.L_14:
        /*000c*/ 	.word	0x00000000
        /*0010*/ 	.short	0x0002
        /*0012*/ 	.short	0x0010
        /*0014*/ 	.byte	0x00, 0xf0, 0x11, 0x00


	//----- nvinfo : EIATTR_KPARAM_INFO
	.align		4
.L_15:
        /*0018*/ 	.byte	0x04, 0x17
        /*001a*/ 	.short	(.L_17 - .L_16)
.L_16:
        /*001c*/ 	.word	0x00000000
        /*0020*/ 	.short	0x0001
        /*0022*/ 	.short	0x0008
        /*0024*/ 	.byte	0x00, 0xf5, 0x21, 0x00


	//----- nvinfo : EIATTR_KPARAM_INFO
	.align		4
.L_17:
        /*0028*/ 	.byte	0x04, 0x17
        /*002a*/ 	.short	(.L_19 - .L_18)
.L_18:
        /*002c*/ 	.word	0x00000000
        /*0030*/ 	.short	0x0000
        /*0032*/ 	.short	0x0000
        /*0034*/ 	.byte	0x00, 0xf5, 0x21, 0x00


	//----- nvinfo : EIATTR_SPARSE_MMA_MASK
	.align		4
.L_19:
        /*0038*/ 	.byte	0x03, 0x50
        /*003a*/ 	.short	0x0000


	//----- nvinfo : EIATTR_MAXREG_COUNT
	.align		4
        /*003c*/ 	.byte	0x03, 0x1b
        /*003e*/ 	.short	0x00ff


	//----- nvinfo : EIATTR_MERCURY_ISA_VERSION
	.align		4
        /*0040*/ 	.byte	0x03, 0x5f
        /*0042*/ 	.short	0x0101


	//----- nvinfo : EIATTR_INT_WARP_WIDE_INSTR_OFFSETS
	.align		4
        /*0044*/ 	.byte	0x04, 0x31
        /*0046*/ 	.short	(.L_21 - .L_20)


	//   ....[0]....
.L_20:
        /*0048*/ 	.word	0x00000100


	//----- nvinfo : EIATTR_VRC_CTA_INIT_COUNT
	.align		4
.L_21:
        /*004c*/ 	.byte	0x02, 0x4a
	.zero		1
	.zero		1


	//----- nvinfo : EIATTR_EXIT_INSTR_OFFSETS
	.align		4
        /*0050*/ 	.byte	0x04, 0x1c
        /*0052*/ 	.short	(.L_23 - .L_22)


	//   ....[0]....
.L_22:
        /*0054*/ 	.word	0x00000040


	//   ....[1]....
        /*0058*/ 	.word	0x000000d0


	//   ....[2]....
        /*005c*/ 	.word	0x00000170


	//----- nvinfo : EIATTR_CBANK_PARAM_SIZE
	.align		4
.L_23:
        /*0060*/ 	.byte	0x03, 0x19
        /*0062*/ 	.short	0x0014


	//----- nvinfo : EIATTR_PARAM_CBANK
	.align		4
        /*0064*/ 	.byte	0x04, 0x0a
        /*0066*/ 	.short	(.L_25 - .L_24)
	.align		4
.L_24:
        /*0068*/ 	.word	index@(.nv.constant0._Z11countDigitsPcPii)
        /*006c*/ 	.short	0x0380
        /*006e*/ 	.short	0x0014


	//----- nvinfo : EIATTR_SW_WAR
	.align		4
.L_25:
        /*0070*/ 	.byte	0x04, 0x36
        /*0072*/ 	.short	(.L_27 - .L_26)
.L_26:
        /*0074*/ 	.word	0x00000008
.L_27:


//--------------------- .nv.info._Z10initCountsPi --------------------------
	.section	.nv.info._Z10initCountsPi,"",@"SHT_CUDA_INFO"
	.sectionflags	@""
	.align	4


	//----- nvinfo : EIATTR_CUDA_API_VERSION
	.align		4
        /*0000*/ 	.byte	0x04, 0x37
        /*0002*/ 	.short	(.L_29 - .L_28)
.L_28:
        /*0004*/ 	.word	0x00000082


	//----- nvinfo : EIATTR_KPARAM_INFO
	.align		4
.L_29:
        /*0008*/ 	.byte	0x04, 0x17
        /*000a*/ 	.short	(.L_31 - .L_30)
.L_30:
        /*000c*/ 	.word	0x00000000
        /*0010*/ 	.short	0x0000
        /*0012*/ 	.short	0x0000
        /*0014*/ 	.byte	0x00, 0xf5, 0x21, 0x00


	//----- nvinfo : EIATTR_SPARSE_MMA_MASK
	.align		4
.L_31:
        /*0018*/ 	.byte	0x03, 0x50
        /*001a*/ 	.short	0x0000


	//----- nvinfo : EIATTR_MAXREG_COUNT
	.align		4
        /*001c*/ 	.byte	0x03, 0x1b
        /*001e*/ 	.short	0x00ff


	//----- nvinfo : EIATTR_MERCURY_ISA_VERSION
	.align		4
        /*0020*/ 	.byte	0x03, 0x5f
        /*0022*/ 	.short	0x0101


	//----- nvinfo : EIATTR_VRC_CTA_INIT_COUNT
	.align		4
        /*0024*/ 	.byte	0x02, 0x4a
	.zero		1
	.zero		1


	//----- nvinfo : EIATTR_EXIT_INSTR_OFFSETS
	.align		4
        /*0028*/ 	.byte	0x04, 0x1c
        /*002a*/ 	.short	(.L_33 - .L_32)


	//   ....[0]....
.L_32:
        /*002c*/ 	.word	0x00000060


	//----- nvinfo : EIATTR_CBANK_PARAM_SIZE
	.align		4
.L_33:
        /*0030*/ 	.byte	0x03, 0x19
        /*0032*/ 	.short	0x0008


	//----- nvinfo : EIATTR_PARAM_CBANK
	.align		4
        /*0034*/ 	.byte	0x04, 0x0a
        /*0036*/ 	.short	(.L_35 - .L_34)
	.align		4
.L_34:
        /*0038*/ 	.word	index@(.nv.constant0._Z10initCountsPi)
        /*003c*/ 	.short	0x0380
        /*003e*/ 	.short	0x0008


	//----- nvinfo : EIATTR_SW_WAR
	.align		4
.L_35:
        /*0040*/ 	.byte	0x04, 0x36
        /*0042*/ 	.short	(.L_37 - .L_36)
.L_36:
        /*0044*/ 	.word	0x00000008
.L_37:


//--------------------- .nv.callgraph             --------------------------
	.section	.nv.callgraph,"",@"SHT_CUDA_CALLGRAPH"
	.align	4
	.sectionentsize	8
	.align		4
        /*0000*/ 	.word	0x00000000
	.align		4
        /*0004*/ 	.word	0xffffffff
	.align		4
        /*0008*/ 	.word	0x00000000
	.align		4
        /*000c*/ 	.word	0xfffffffe
	.align		4
        /*0010*/ 	.word	0x00000000
	.align		4
        /*0014*/ 	.word	0xfffffffd
	.align		4
        /*0018*/ 	.word	0x00000000
	.align		4
        /*001c*/ 	.word	0xfffffffc


//--------------------- .text._Z11countDigitsPcPii --------------------------
	.section	.text._Z11countDigitsPcPii,"ax",@progbits
	.align	128
        .global         _Z11countDigitsPcPii
        .type           _Z11countDigitsPcPii,@function
        .size           _Z11countDigitsPcPii,(.L_x_2 - _Z11countDigitsPcPii)
        .other          _Z11countDigitsPcPii,@"STO_CUDA_ENTRY STV_DEFAULT"
_Z11countDigitsPcPii:
.text._Z11countDigitsPcPii:
[----:B------:R-:W-:Y:S08]  /*0000*/  LDC R1, c[0x0][0x37c] ;  /* 0x0000df00ff017b82 */ /* 0x000ff00000000800 */
[----:B------:R-:W0:Y:S08]  /*0010*/  S2UR UR4, SR_CTAID.X ;  /* 0x00000000000479c3 */ /* 0x000e300000002500 */
[----:B------:R-:W0:Y:S02]  /*0020*/  LDC R0, c[0x0][0x390] ;  /* 0x0000e400ff007b82 */ /* 0x000e240000000800 */
[----:B0-----:R-:W-:-:S13]  /*0030*/  ISETP.LE.AND P0, PT, R0, UR4, PT ;  /* 0x0000000400007c0c */ /* 0x001fda000bf03270 */
[----:B------:R-:W-:Y:S05]  /*0040*/  @P0 EXIT ;  /* 0x000000000000094d */ /* 0x000fea0003800000 */
[----:B------:R-:W0:Y:S01]  /*0050*/  LDCU.64 UR6, c[0x0][0x380] ;  /* 0x00007000ff0677ac */ /* 0x000e220008000a00 */
[----:B------:R-:W1:Y:S01]  /*0060*/  LDCU.64 UR8, c[0x0][0x358] ;  /* 0x00006b00ff0877ac */ /* 0x000e620008000a00 */
[----:B0-----:R-:W-:-:S04]  /*0070*/  UIADD3 UR4, UP0, UPT, UR4, UR6, URZ ;  /* 0x0000000604047290 */ /* 0x001fc8000ff1e0ff */
[----:B------:R-:W-:Y:S02]  /*0080*/  UIADD3.X UR5, UPT, UPT, URZ, UR7, URZ, UP0, !UPT ;  /* 0x00000007ff057290 */ /* 0x000fe400087fe4ff */
[----:B------:R-:W-:-:S04]  /*0090*/  IMAD.U32 R2, RZ, RZ, UR4 ;  /* 0x00000004ff027e24 */ /* 0x000fc8000f8e00ff */
[----:B------:R-:W-:-:S05]  /*00a0*/  IMAD.U32 R3, RZ, RZ, UR5 ;  /* 0x00000005ff037e24 */ /* 0x000fca000f8e00ff */
[----:B-1----:R-:W2:Y:S02]  /*00b0*/  LDG.E.S8 R0, desc[UR8][R2.64] ;  /* 0x0000000802007981 */ /* 0x002ea4000c1e1300 */
[----:B--2---:R-:W-:-:S13]  /*00c0*/  ISETP.GE.AND P0, PT, R0, 0x30, PT ;  /* 0x000000300000780c */ /* 0x004fda0003f06270 */
[----:B------:R-:W-:Y:S05]  /*00d0*/  @!P0 EXIT ;  /* 0x000000000000894d */ /* 0x000fea0003800000 */
[----:B------:R-:W0:Y:S01]  /*00e0*/  S2R R4, SR_LANEID ;  /* 0x0000000000047919 */ /* 0x000e220000000000 */
[----:B------:R-:W1:Y:S01]  /*00f0*/  LDC.64 R2, c[0x0][0x388] ;  /* 0x0000e200ff027b82 */ /* 0x000e620000000a00 */
[----:B------:R-:W-:Y:S01]  /*0100*/  VOTEU.ANY UR4, UPT, PT ;  /* 0x0000000000047886 */ /* 0x000fe200038e0100 */
[----:B------:R-:W-:Y:S01]  /*0110*/  LOP3.LUT R5, R0, 0xff, RZ, 0xc0, !PT ;  /* 0x000000ff00057812 */ /* 0x000fe200078ec0ff */
[----:B------:R-:W-:Y:S02]  /*0120*/  UFLO.U32 UR5, UR4 ;  /* 0x00000004000572bd */ /* 0x000fe400080e0000 */
[----:B------:R-:W2:Y:S02]  /*0130*/  POPC R7, UR4 ;  /* 0x0000000400077d09 */ /* 0x000ea40008000000 */
[----:B-1----:R-:W-:Y:S02]  /*0140*/  IMAD.WIDE.U32 R2, R5, 0x4, R2 ;  /* 0x0000000405027825 */ /* 0x002fe400078e0002 */
[----:B0-----:R-:W-:-:S13]  /*0150*/  ISETP.EQ.U32.AND P0, PT, R4, UR5, PT ;  /* 0x0000000504007c0c */ /* 0x001fda000bf02070 */
[----:B--2---:R-:W-:Y:S01]  /*0160*/  @P0 REDG.E.ADD.STRONG.GPU desc[UR8][R2.64+-0xc0], R7 ;  /* 0xffff40070200098e */ /* 0x004fe2000c12e108 */
[----:B------:R-:W-:Y:S05]  /*0170*/  EXIT ;  /* 0x000000000000794d */ /* 0x000fea0003800000 */
.L_x_0:
[----:B------:R-:W-:-:S00]  /*0180*/  BRA `(.L_x_0) ;  /* 0xfffffffc00fc7947 */ /* 0x000fc0000383ffff */
[----:B------:R-:W-:-:S00]  /*0190*/  NOP ;  /* 0x0000000000007918 */ /* 0x000fc00000000000 */
        /* <DEDUP_REMOVED lines=14> */
.L_x_2:


//--------------------- .text._Z10initCountsPi    --------------------------
	.section	.text._Z10initCountsPi,"ax",@progbits
	.align	128
        .global         _Z10initCountsPi
        .type           _Z10initCountsPi,@function
        .size           _Z10initCountsPi,(.L_x_3 - _Z10initCountsPi)
        .other          _Z10initCountsPi,@"STO_CUDA_ENTRY STV_DEFAULT"
_Z10initCountsPi:
.text._Z10initCountsPi:
[----:B------:R-:W-:Y:S01]  /*0000*/  LDC R1, c[0x0][0x37c] ;  /* 0x0000df00ff017b82 */ /* 0x000fe20000000800 */
[----:B------:R-:W0:Y:S07]  /*0010*/  S2R R5, SR_CTAID.X ;  /* 0x0000000000057919 */ /* 0x000e2e0000002500 */
[----:B------:R-:W0:Y:S01]  /*0020*/  LDC.64 R2, c[0x0][0x380] ;  /* 0x0000e000ff027b82 */ /* 0x000e220000000a00 */
[----:B------:R-:W1:Y:S01]  /*0030*/  LDCU.64 UR4, c[0x0][0x358] ;  /* 0x00006b00ff0477ac */ /* 0x000e620008000a00 */
[----:B0-----:R-:W-:-:S05]  /*0040*/  IMAD.WIDE.U32 R2, R5, 0x4, R2 ;  /* 0x0000000405027825 */ /* 0x001fca00078e0002 */
[----:B-1----:R-:W-:Y:S01]  /*0050*/  STG.E desc[UR4][R2.64], RZ ;  /* 0x000000ff02007986 */ /* 0x002fe2000c101904 */
[----:B------:R-:W-:Y:S05]  /*0060*/  EXIT ;  /* 0x000000000000794d */ /* 0x000fea0003800000 */
.L_x_1:
        /* <DEDUP_REMOVED lines=9> */
.L_x_3:


//--------------------- .nv.shared.reserved.0     --------------------------
	.section	.nv.shared.reserved.0,"aw",@nobits
	.weak		__nv_reservedSMEM_offset_0_alias
	.size		__nv_reservedSMEM_offset_0_alias, 0, 64
	.other		__nv_reservedSMEM_offset_0_alias,@"STO_CUDA_RESERVED_SHARED STV_DEFAULT"
__nv_reservedSMEM_offset_0_alias:
	.zero		0
	.zero		64


//--------------------- .nv.constant0._Z11countDigitsPcPii --------------------------
	.section	.nv.constant0._Z11countDigitsPcPii,"a",@progbits
	.sectionflags	@""
	.align	4
.nv.constant0._Z11countDigitsPcPii:
	.zero		916


//--------------------- .nv.constant0._Z10initCountsPi --------------------------
	.section	.nv.constant0._Z10initCountsPi,"a",@progbits
	.sectionflags	@""
	.align	4
.nv.constant0._Z10initCountsPi:
	.zero		904


//--------------------- SYMBOLS --------------------------

	.type		.nv.reservedSmem.offset0,@object
	.size		.nv.reservedSmem.offset0,0x4
